	.headerflags	@"EF_CUDA_TEXMODE_UNIFIED EF_CUDA_64BIT_ADDRESS EF_CUDA_ACCELERATORS EF_CUDA_SM90 EF_CUDA_VIRTUAL_SM(EF_CUDA_SM90)"
	.elftype	@"ET_EXEC"


//--------------------- .nv.info                  --------------------------
	.section	.nv.info,"",@"SHT_CUDA_INFO"
	.align	4


	//----- nvinfo : EIATTR_REGCOUNT
	.align		4
        /*0000*/ 	.byte	0x04, 0x2f
        /*0002*/ 	.short	(.L_1 - .L_0)
	.align		4
.L_0:
        /*0004*/ 	.word	index@(triton_poi_fused_convolution_2)
        /*0008*/ 	.word	0x00000016


	//----- nvinfo : EIATTR_MIN_STACK_SIZE
	.align		4
.L_1:
        /*000c*/ 	.byte	0x04, 0x12
        /*000e*/ 	.short	(.L_3 - .L_2)
	.align		4
.L_2:
        /*0010*/ 	.word	index@(triton_poi_fused_convolution_2)
        /*0014*/ 	.word	0x00000000


	//----- nvinfo : EIATTR_FRAME_SIZE
	.align		4
.L_3:
        /*0018*/ 	.byte	0x04, 0x11
        /*001a*/ 	.short	(.L_5 - .L_4)
	.align		4
.L_4:
        /*001c*/ 	.word	index@(triton_poi_fused_convolution_2)
        /*0020*/ 	.word	0x00000000


	//----- nvinfo : EIATTR_MIN_STACK_SIZE
	.align		4
.L_5:
        /*0024*/ 	.byte	0x04, 0x12
        /*0026*/ 	.short	(.L_7 - .L_6)
	.align		4
.L_6:
        /*0028*/ 	.word	index@(triton_poi_fused_convolution_2)
        /*002c*/ 	.word	0x00000000
.L_7:


//--------------------- .nv.info.triton_poi_fused_convolution_2 --------------------------
	.section	.nv.info.triton_poi_fused_convolution_2,"",@"SHT_CUDA_INFO"
	.sectionflags	@""
	.align	4


	//----- nvinfo : EIATTR_CUDA_API_VERSION
	.align		4
        /*0000*/ 	.byte	0x04, 0x37
        /*0002*/ 	.short	(.L_9 - .L_8)
.L_8:
        /*0004*/ 	.word	0x0000007c


	//----- nvinfo : EIATTR_KPARAM_INFO
	.align		4
.L_9:
        /*0008*/ 	.byte	0x04, 0x17
        /*000a*/ 	.short	(.L_11 - .L_10)
.L_10:
        /*000c*/ 	.word	0x00000000
        /*0010*/ 	.short	0x0002
        /*0012*/ 	.short	0x0010
        /*0014*/ 	.byte	0x00, 0xf0, 0x11, 0x00


	//----- nvinfo : EIATTR_KPARAM_INFO
	.align		4
.L_11:
        /*0018*/ 	.byte	0x04, 0x17
        /*001a*/ 	.short	(.L_13 - .L_12)
.L_12:
        /*001c*/ 	.word	0x00000000
        /*0020*/ 	.short	0x0001
        /*0022*/ 	.short	0x0008
        /*0024*/ 	.byte	0x00, 0xf4, 0x21, 0x00


	//----- nvinfo : EIATTR_KPARAM_INFO
	.align		4
.L_13:
        /*0028*/ 	.byte	0x04, 0x17
        /*002a*/ 	.short	(.L_15 - .L_14)
.L_14:
        /*002c*/ 	.word	0x00000000
        /*0030*/ 	.short	0x0000
        /*0032*/ 	.short	0x0000
        /*0034*/ 	.byte	0x00, 0xf4, 0x21, 0x00


	//----- nvinfo : EIATTR_SPARSE_MMA_MASK
	.align		4
.L_15:
        /*0038*/ 	.byte	0x03, 0x50
        /*003a*/ 	.short	0x0000


	//----- nvinfo : EIATTR_MAXREG_COUNT
	.align		4
        /*003c*/ 	.byte	0x03, 0x1b
        /*003e*/ 	.short	0x00ff


	//----- nvinfo : EIATTR_EXIT_INSTR_OFFSETS
	.align		4
        /*0040*/ 	.byte	0x04, 0x1c
        /*0042*/ 	.short	(.L_17 - .L_16)


	//   ....[0]....
.L_16:
        /*0044*/ 	.word	0x00000380


	//   ....[1]....
        /*0048*/ 	.word	0x000003a0


	//----- nvinfo : EIATTR_REQNTID
	.align		4
.L_17:
        /*004c*/ 	.byte	0x04, 0x10
        /*004e*/ 	.short	(.L_19 - .L_18)
.L_18:
        /*0050*/ 	.word	0x00000080
        /*0054*/ 	.word	0x00000001
        /*0058*/ 	.word	0x00000001


	//----- nvinfo : EIATTR_CBANK_PARAM_SIZE
	.align		4
.L_19:
        /*005c*/ 	.byte	0x03, 0x19
        /*005e*/ 	.short	0x0014


	//----- nvinfo : EIATTR_PARAM_CBANK
	.align		4
        /*0060*/ 	.byte	0x04, 0x0a
        /*0062*/ 	.short	(.L_21 - .L_20)
	.align		4
.L_20:
        /*0064*/ 	.word	index@(.nv.constant0.triton_poi_fused_convolution_2)
        /*0068*/ 	.short	0x0210
        /*006a*/ 	.short	0x0014


	//----- nvinfo : EIATTR_SW_WAR
	.align		4
.L_21:
        /*006c*/ 	.byte	0x04, 0x36
        /*006e*/ 	.short	(.L_23 - .L_22)
.L_22:
        /*0070*/ 	.word	0x00000008
.L_23:


//--------------------- .nv.callgraph             --------------------------
	.section	.nv.callgraph,"",@"SHT_CUDA_CALLGRAPH"
	.align	4
	.sectionentsize	8
	.align		4
        /*0000*/ 	.word	0x00000000
	.align		4
        /*0004*/ 	.word	0xffffffff
	.align		4
        /*0008*/ 	.word	0x00000000
	.align		4
        /*000c*/ 	.word	0xfffffffe
	.align		4
        /*0010*/ 	.word	0x00000000
	.align		4
        /*0014*/ 	.word	0xfffffffd
	.align		4
        /*0018*/ 	.word	0x00000000
	.align		4
        /*001c*/ 	.word	0xfffffffc


//--------------------- .text.triton_poi_fused_convolution_2 --------------------------
	.section	.text.triton_poi_fused_convolution_2,"ax",@progbits
	.align	128
        .global         triton_poi_fused_convolution_2
        .type           triton_poi_fused_convolution_2,@function
        .size           triton_poi_fused_convolution_2,(.L_x_1 - triton_poi_fused_convolution_2)
        .other          triton_poi_fused_convolution_2,@"STO_CUDA_ENTRY STV_DEFAULT"
triton_poi_fused_convolution_2:
.text.triton_poi_fused_convolution_2:
[----:B------:R-:W0:Y:S02]  /*0000*/  LDC R1, c[0x0][0x28] ;  /* 0x00000a00ff017b82 */ /* 0x000e240000000800 */
[----:B------:R-:W1:Y:S01]  /*0010*/  S2R R0, SR_TID.X ;  /* 0x0000000000007919 */ /* 0x000e620000002100 */
[----:B------:R-:W2:Y:S01]  /*0020*/  LDC.64 R2, c[0x0][0x218] ;  /* 0x00008600ff027b82 */ /* 0x000ea20000000a00 */
[----:B------:R-:W-:Y:S01]  /*0030*/  CS2R R16, SRZ ;  /* 0x0000000000107805 */ /* 0x000fe2000001ff00 */
[----:B------:R-:W-:Y:S01]  /*0040*/  IMAD.MOV.U32 R19, RZ, RZ, RZ ;  /* 0x000000ffff137224 */ /* 0x000fe200078e00ff */
[----:B------:R-:W3:Y:S01]  /*0050*/  S2R R7, SR_CTAID.X ;  /* 0x0000000000077919 */ /* 0x000ee20000002500 */
[----:B------:R-:W-:Y:S01]  /*0060*/  ULDC.64 UR4, c[0x0][0x208] ;  /* 0x0000820000047ab9 */ /* 0x000fe20000000a00 */
[----:B-1----:R-:W-:-:S05]  /*0070*/  IMAD.SHL.U32 R0, R0, 0x4, RZ ;  /* 0x0000000400007824 */ /* 0x002fca00078e00ff */
[----:B------:R-:W-:-:S05]  /*0080*/  LOP3.LUT R0, R0, 0x1fc, RZ, 0xc0, !PT ;  /* 0x000001fc00007812 */ /* 0x000fca00078ec0ff */
[----:B---3--:R-:W-:-:S04]  /*0090*/  IMAD R7, R7, 0x200, R0 ;  /* 0x0000020007077824 */ /* 0x008fc800078e0200 */
[C---:B------:R-:W-:Y:S01]  /*00a0*/  VIADD R0, R7.reuse, 0x1 ;  /* 0x0000000107007836 */ /* 0x040fe20000000000 */
[----:B------:R-:W-:Y:S01]  /*00b0*/  IADD3 R4, R7, 0x2, RZ ;  /* 0x0000000207047810 */ /* 0x000fe20007ffe0ff */
[C---:B------:R-:W-:Y:S01]  /*00c0*/  VIADD R5, R7.reuse, 0x3 ;  /* 0x0000000307057836 */ /* 0x040fe20000000000 */
[C---:B------:R-:W-:Y:S01]  /*00d0*/  ISETP.GE.AND P0, PT, R7.reuse, 0xa900, PT ;  /* 0x0000a9000700780c */ /* 0x040fe20003f06270 */
[----:B------:R-:W-:-:S04]  /*00e0*/  IMAD.HI R6, R7, 0x60f25deb, RZ ;  /* 0x60f25deb07067827 */ /* 0x000fc800078e02ff */
[----:B------:R-:W-:Y:S01]  /*00f0*/  IMAD.HI R0, R0, 0x60f25deb, RZ ;  /* 0x60f25deb00007827 */ /* 0x000fe200078e02ff */
[----:B------:R-:W-:-:S03]  /*0100*/  SHF.R.U32.HI R9, RZ, 0x1f, R6 ;  /* 0x0000001fff097819 */ /* 0x000fc60000011606 */
[----:B------:R-:W-:Y:S01]  /*0110*/  IMAD.HI R8, R4, 0x60f25deb, RZ ;  /* 0x60f25deb04087827 */ /* 0x000fe200078e02ff */
[----:B------:R-:W-:Y:S02]  /*0120*/  SHF.R.U32.HI R11, RZ, 0x1f, R0 ;  /* 0x0000001fff0b7819 */ /* 0x000fe40000011600 */
[----:B------:R-:W-:Y:S01]  /*0130*/  LEA.HI.SX32 R9, R6, R9, 0x1a ;  /* 0x0000000906097211 */ /* 0x000fe200078fd2ff */
[----:B------:R-:W-:Y:S01]  /*0140*/  IMAD.HI R10, R5, 0x60f25deb, RZ ;  /* 0x60f25deb050a7827 */ /* 0x000fe200078e02ff */
[----:B------:R-:W-:Y:S01]  /*0150*/  SHF.R.U32.HI R13, RZ, 0x1f, R8 ;  /* 0x0000001fff0d7819 */ /* 0x000fe20000011608 */
[----:B------:R-:W1:Y:S01]  /*0160*/  LDC.64 R4, c[0x0][0x210] ;  /* 0x00008400ff047b82 */ /* 0x000e620000000a00 */
[----:B------:R-:W-:Y:S02]  /*0170*/  LEA.HI.SX32 R11, R0, R11, 0x1a ;  /* 0x0000000b000b7211 */ /* 0x000fe400078fd2ff */
[----:B------:R-:W-:Y:S02]  /*0180*/  SHF.R.U32.HI R15, RZ, 0x1f, R10 ;  /* 0x0000001fff0f7819 */ /* 0x000fe4000001160a */
[----:B------:R-:W-:-:S02]  /*0190*/  LEA.HI.SX32 R13, R8, R13, 0x1a ;  /* 0x0000000d080d7211 */ /* 0x000fc400078fd2ff */
[----:B------:R-:W-:Y:S02]  /*01a0*/  LEA.HI.SX32 R15, R10, R15, 0x1a ;  /* 0x0000000f0a0f7211 */ /* 0x000fe400078fd2ff */
[----:B------:R-:W-:Y:S02]  /*01b0*/  LEA.HI R0, R9, R9, RZ, 0x6 ;  /* 0x0000000909007211 */ /* 0x000fe400078f30ff */
[----:B------:R-:W-:Y:S02]  /*01c0*/  LEA.HI R6, R11, R11, RZ, 0x6 ;  /* 0x0000000b0b067211 */ /* 0x000fe400078f30ff */
[----:B------:R-:W-:Y:S02]  /*01d0*/  LEA.HI R8, R13, R13, RZ, 0x6 ;  /* 0x0000000d0d087211 */ /* 0x000fe400078f30ff */
[----:B------:R-:W-:Y:S02]  /*01e0*/  LEA.HI R10, R15, R15, RZ, 0x6 ;  /* 0x0000000f0f0a7211 */ /* 0x000fe400078f30ff */
[----:B------:R-:W-:-:S02]  /*01f0*/  LOP3.LUT R0, R0, 0xffffffc0, RZ, 0xc0, !PT ;  /* 0xffffffc000007812 */ /* 0x000fc400078ec0ff */
[----:B------:R-:W-:Y:S02]  /*0200*/  LOP3.LUT R6, R6, 0xffffffc0, RZ, 0xc0, !PT ;  /* 0xffffffc006067812 */ /* 0x000fe400078ec0ff */
[----:B------:R-:W-:Y:S01]  /*0210*/  LOP3.LUT R8, R8, 0xffffffc0, RZ, 0xc0, !PT ;  /* 0xffffffc008087812 */ /* 0x000fe200078ec0ff */
[----:B------:R-:W-:Y:S01]  /*0220*/  IMAD.IADD R9, R9, 0x1, -R0 ;  /* 0x0000000109097824 */ /* 0x000fe200078e0a00 */
[----:B------:R-:W-:Y:S01]  /*0230*/  LOP3.LUT R10, R10, 0xffffffc0, RZ, 0xc0, !PT ;  /* 0xffffffc00a0a7812 */ /* 0x000fe200078ec0ff */
[----:B------:R-:W-:Y:S01]  /*0240*/  HFMA2.MMA R0, -RZ, RZ, 0, 0 ;  /* 0x00000000ff007435 */ /* 0x000fe200000001ff */
[----:B------:R-:W-:Y:S01]  /*0250*/  IADD3 R11, R11, -R6, RZ ;  /* 0x800000060b0b7210 */ /* 0x000fe20007ffe0ff */
[----:B------:R-:W-:Y:S02]  /*0260*/  IMAD.IADD R13, R13, 0x1, -R8 ;  /* 0x000000010d0d7824 */ /* 0x000fe400078e0a08 */
[----:B------:R-:W-:Y:S02]  /*0270*/  IMAD.IADD R15, R15, 0x1, -R10 ;  /* 0x000000010f0f7824 */ /* 0x000fe400078e0a0a */
[----:B--2---:R-:W-:-:S04]  /*0280*/  IMAD.WIDE R8, R9, 0x4, R2 ;  /* 0x0000000409087825 */ /* 0x004fc800078e0202 */
[--C-:B------:R-:W-:Y:S01]  /*0290*/  IMAD.WIDE R10, R11, 0x4, R2.reuse ;  /* 0x000000040b0a7825 */ /* 0x100fe200078e0202 */
[----:B------:R-:W2:Y:S03]  /*02a0*/  @!P0 LDG.E.EL R17, desc[UR4][R8.64] ;  /* 0x0000000408118981 */ /* 0x000ea6000c2e1900 */
[--C-:B------:R-:W-:Y:S01]  /*02b0*/  IMAD.WIDE R12, R13, 0x4, R2.reuse ;  /* 0x000000040d0c7825 */ /* 0x100fe200078e0202 */
[----:B------:R-:W3:Y:S03]  /*02c0*/  @!P0 LDG.E.EL R0, desc[UR4][R10.64] ;  /* 0x000000040a008981 */ /* 0x000ee6000c2e1900 */
[----:B------:R-:W-:Y:S01]  /*02d0*/  IMAD.WIDE R14, R15, 0x4, R2 ;  /* 0x000000040f0e7825 */ /* 0x000fe200078e0202 */
[----:B------:R-:W4:Y:S03]  /*02e0*/  @!P0 LDG.E.EL R19, desc[UR4][R12.64] ;  /* 0x000000040c138981 */ /* 0x000f26000c2e1900 */
[----:B-1----:R-:W-:Y:S01]  /*02f0*/  IMAD.WIDE R2, R7, 0x4, R4 ;  /* 0x0000000407027825 */ /* 0x002fe200078e0204 */
[----:B------:R-:W-:-:S02]  /*0300*/  CS2R R4, SRZ ;  /* 0x0000000000047805 */ /* 0x000fc4000001ff00 */
[----:B------:R-:W-:Y:S01]  /*0310*/  CS2R R6, SRZ ;  /* 0x0000000000067805 */ /* 0x000fe2000001ff00 */
[----:B------:R-:W5:Y:S05]  /*0320*/  @!P0 LDG.E.EL R16, desc[UR4][R14.64] ;  /* 0x000000040e108981 */ /* 0x000f6a000c2e1900 */
[----:B------:R-:W2:Y:S02]  /*0330*/  @!P0 LDG.E.128 R4, desc[UR4][R2.64] ;  /* 0x0000000402048981 */ /* 0x000ea4000c1e1d00 */
[----:B--2---:R-:W-:Y:S01]  /*0340*/  FADD R4, R17, R4 ;  /* 0x0000000411047221 */ /* 0x004fe20000000000 */
[----:B---3--:R-:W-:Y:S01]  /*0350*/  FADD R5, R0, R5 ;  /* 0x0000000500057221 */ /* 0x008fe20000000000 */
[----:B----4-:R-:W-:Y:S01]  /*0360*/  FADD R6, R19, R6 ;  /* 0x0000000613067221 */ /* 0x010fe20000000000 */
[----:B-----5:R-:W-:Y:S01]  /*0370*/  FADD R7, R16, R7 ;  /* 0x0000000710077221 */ /* 0x020fe20000000000 */
[----:B------:R-:W-:Y:S06]  /*0380*/  @P0 EXIT ;  /* 0x000000000000094d */ /* 0x000fec0003800000 */
[----:B------:R-:W-:Y:S01]  /*0390*/  STG.E.128 desc[UR4][R2.64], R4 ;  /* 0x0000000402007986 */ /* 0x000fe2000c101d04 */
[----:B------:R-:W-:Y:S05]  /*03a0*/  EXIT ;  /* 0x000000000000794d */ /* 0x000fea0003800000 */
.L_x_0:
[----:B------:R-:W-:-:S00]  /*03b0*/  BRA `(.L_x_0) ;  /* 0xfffffffc00fc7947 */ /* 0x000fc0000383ffff */
[----:B------:R-:W-:-:S00]  /*03c0*/  NOP ;  /* 0x0000000000007918 */ /* 0x000fc00000000000 */
        /* <DEDUP_REMOVED lines=11> */
.L_x_1:


//--------------------- .nv.constant0.triton_poi_fused_convolution_2 --------------------------
	.section	.nv.constant0.triton_poi_fused_convolution_2,"a",@progbits
	.sectionflags	@""
	.align	4
.nv.constant0.triton_poi_fused_convolution_2:
	.zero		548
